//
// Generated by NVIDIA NVVM Compiler
//
// Compiler Build ID: CL-36424714
// Cuda compilation tools, release 13.0, V13.0.88
// Based on NVVM 20.0.0
//

.version 9.0
.target sm_100
.address_size 64

	// .globl	_Z18stringSearchKernelPKcS0_Piii

.visible .entry _Z18stringSearchKernelPKcS0_Piii(
	.param .u64 .ptr .align 1 _Z18stringSearchKernelPKcS0_Piii_param_0,
	.param .u64 .ptr .align 1 _Z18stringSearchKernelPKcS0_Piii_param_1,
	.param .u64 .ptr .align 1 _Z18stringSearchKernelPKcS0_Piii_param_2,
	.param .u32 _Z18stringSearchKernelPKcS0_Piii_param_3,
	.param .u32 _Z18stringSearchKernelPKcS0_Piii_param_4
)
{
	.reg .pred 	%p<5>;
	.reg .b16 	%rs<3>;
	.reg .b32 	%r<18>;
	.reg .b64 	%rd<13>;

	ld.param.u64 	%rd3, [_Z18stringSearchKernelPKcS0_Piii_param_0];
	ld.param.u64 	%rd4, [_Z18stringSearchKernelPKcS0_Piii_param_1];
	ld.param.u64 	%rd5, [_Z18stringSearchKernelPKcS0_Piii_param_2];
	ld.param.u32 	%r6, [_Z18stringSearchKernelPKcS0_Piii_param_3];
	ld.param.u32 	%r5, [_Z18stringSearchKernelPKcS0_Piii_param_4];
	mov.u32 	%r7, %ctaid.x;
	mov.u32 	%r8, %ntid.x;
	mov.u32 	%r9, %tid.x;
	mad.lo.s32 	%r1, %r7, %r8, %r9;
	add.s32 	%r10, %r5, %r1;
	setp.gt.s32 	%p1, %r10, %r6;
	@%p1 bra 	$L__BB0_6;
	setp.lt.s32 	%p2, %r5, 1;
	mov.b32 	%r11, 1;
	mov.u32 	%r17, %r11;
	@%p2 bra 	$L__BB0_5;
	cvta.to.global.u64 	%rd1, %rd3;
	cvta.to.global.u64 	%rd2, %rd4;
	mov.b32 	%r16, 0;
	bra.uni 	$L__BB0_4;
$L__BB0_3:
	add.s32 	%r16, %r16, 1;
	setp.eq.s32 	%p4, %r16, %r5;
	mov.u32 	%r17, %r11;
	@%p4 bra 	$L__BB0_5;
$L__BB0_4:
	add.s32 	%r14, %r16, %r1;
	cvt.s64.s32 	%rd6, %r14;
	add.s64 	%rd7, %rd1, %rd6;
	ld.global.u8 	%rs1, [%rd7];
	cvt.u64.u32 	%rd8, %r16;
	add.s64 	%rd9, %rd2, %rd8;
	ld.global.u8 	%rs2, [%rd9];
	setp.eq.s16 	%p3, %rs1, %rs2;
	mov.b32 	%r17, 0;
	@%p3 bra 	$L__BB0_3;
$L__BB0_5:
	cvta.to.global.u64 	%rd10, %rd5;
	mul.wide.s32 	%rd11, %r1, 4;
	add.s64 	%rd12, %rd10, %rd11;
	st.global.u32 	[%rd12], %r17;
$L__BB0_6:
	ret;

}


// ===== COMPILED SASS (sm_100) =====

	.target	sm_100

	.elftype	@"ET_EXEC"


//--------------------- .note.nv.tkinfo           --------------------------
	.section	.note.nv.tkinfo,"",@"SHT_NOTE"
	.sectionflags	@"SHF_NOTE_NV_TKINFO"
	.tkinfo
        /*0018*/ 	.word	0x00000002
        /*0030*/ 	.string	""
        /*0030*/ 	.string	"ptxas"
        /*0030*/ 	.string	"Cuda compilation tools, release 13.0, V13.0.88"
        /*0030*/ 	.string	"Build cuda_13.0.r13.0/compiler.36424714_0"
        /*0030*/ 	.string	"-arch sm_100 -m 64 "



//--------------------- .note.nv.cuinfo           --------------------------
	.section	.note.nv.cuinfo,"",@"SHT_NOTE"
	.sectionflags	@"SHF_NOTE_NV_CUINFO"
        /*0018*/ 	.short	0x0002
        /*001a*/ 	.short	0x0064
        /*001c*/ 	.short	0x0082
	.zero		2


//--------------------- .nv.info                  --------------------------
	.section	.nv.info,"",@"SHT_CUDA_INFO"
	.align	4


	//----- nvinfo : EIATTR_REGCOUNT
	.align		4
        /*0000*/ 	.byte	0x04, 0x2f
        /*0002*/ 	.short	(.L_1 - .L_0)
	.align		4
.L_0:
        /*0004*/ 	.word	index@(_Z18stringSearchKernelPKcS0_Piii)
        /*0008*/ 	.word	0x0000000c


	//----- nvinfo : EIATTR_FRAME_SIZE
	.align		4
.L_1:
        /*000c*/ 	.byte	0x04, 0x11
        /*000e*/ 	.short	(.L_3 - .L_2)
	.align		4
.L_2:
        /*0010*/ 	.word	index@(_Z18stringSearchKernelPKcS0_Piii)
        /*0014*/ 	.word	0x00000000


	//----- nvinfo : EIATTR_MIN_STACK_SIZE
	.align		4
.L_3:
        /*0018*/ 	.byte	0x04, 0x12
        /*001a*/ 	.short	(.L_5 - .L_4)
	.align		4
.L_4:
        /*001c*/ 	.word	index@(_Z18stringSearchKernelPKcS0_Piii)
        /*0020*/ 	.word	0x00000000
.L_5:


//--------------------- .nv.compat                --------------------------
	.section	.nv.compat,"",@"SHT_CUDA_COMPAT_INFO"
	.align	4
        /*0000*/ 	.byte	0x02, 0x09, 0x00, 0x00, 0x02, 0x02, 0x01, 0x00, 0x02, 0x05, 0x05, 0x00, 0x03, 0x07, 0x01, 0x01
        /*0010*/ 	.byte	0x02, 0x03, 0x00, 0x00, 0x02, 0x06, 0x01, 0x00, 0x04, 0x0b, 0x08, 0x00, 0x09, 0x00, 0x00, 0x00
        /*0020*/ 	.byte	0x00, 0x00, 0x00, 0x00


//--------------------- .nv.info._Z18stringSearchKernelPKcS0_Piii --------------------------
	.section	.nv.info._Z18stringSearchKernelPKcS0_Piii,"",@"SHT_CUDA_INFO"
	.sectionflags	@""
	.align	4


	//----- nvinfo : EIATTR_CUDA_API_VERSION
	.align		4
        /*0000*/ 	.byte	0x04, 0x37
        /*0002*/ 	.short	(.L_7 - .L_6)
.L_6:
        /*0004*/ 	.word	0x00000082


	//----- nvinfo : EIATTR_KPARAM_INFO
	.align		4
.L_7:
        /*0008*/ 	.byte	0x04, 0x17
        /*000a*/ 	.short	(.L_9 - .L_8)
.L_8:
        /*000c*/ 	.word	0x00000000
        /*0010*/ 	.short	0x0004
        /*0012*/ 	.short	0x001c
        /*0014*/ 	.byte	0x00, 0xf0, 0x11, 0x00


	//----- nvinfo : EIATTR_KPARAM_INFO
	.align		4
.L_9:
        /*0018*/ 	.byte	0x04, 0x17
        /*001a*/ 	.short	(.L_11 - .L_10)
.L_10:
        /*001c*/ 	.word	0x00000000
        /*0020*/ 	.short	0x0003
        /*0022*/ 	.short	0x0018
        /*0024*/ 	.byte	0x00, 0xf0, 0x11, 0x00


	//----- nvinfo : EIATTR_KPARAM_INFO
	.align		4
.L_11:
        /*0028*/ 	.byte	0x04, 0x17
        /*002a*/ 	.short	(.L_13 - .L_12)
.L_12:
        /*002c*/ 	.word	0x00000000
        /*0030*/ 	.short	0x0002
        /*0032*/ 	.short	0x0010
        /*0034*/ 	.byte	0x00, 0xf5, 0x21, 0x00


	//----- nvinfo : EIATTR_KPARAM_INFO
	.align		4
.L_13:
        /*0038*/ 	.byte	0x04, 0x17
        /*003a*/ 	.short	(.L_15 - .L_14)
.L_14:
        /*003c*/ 	.word	0x00000000
        /*0040*/ 	.short	0x0001
        /*0042*/ 	.short	0x0008
        /*0044*/ 	.byte	0x00, 0xf5, 0x21, 0x00


	//----- nvinfo : EIATTR_KPARAM_INFO
	.align		4
.L_15:
        /*0048*/ 	.byte	0x04, 0x17
        /*004a*/ 	.short	(.L_17 - .L_16)
.L_16:
        /*004c*/ 	.word	0x00000000
        /*0050*/ 	.short	0x0000
        /*0052*/ 	.short	0x0000
        /*0054*/ 	.byte	0x00, 0xf5, 0x21, 0x00


	//----- nvinfo : EIATTR_SPARSE_MMA_MASK
	.align		4
.L_17:
        /*0058*/ 	.byte	0x03, 0x50
        /*005a*/ 	.short	0x0000


	//----- nvinfo : EIATTR_MAXREG_COUNT
	.align		4
        /*005c*/ 	.byte	0x03, 0x1b
        /*005e*/ 	.short	0x00ff


	//----- nvinfo : EIATTR_MERCURY_ISA_VERSION
	.align		4
        /*0060*/ 	.byte	0x03, 0x5f
        /*0062*/ 	.short	0x0101


	//----- nvinfo : EIATTR_VRC_CTA_INIT_COUNT
	.align		4
        /*0064*/ 	.byte	0x02, 0x4a
	.zero		1
	.zero		1


	//----- nvinfo : EIATTR_EXIT_INSTR_OFFSETS
	.align		4
        /*0068*/ 	.byte	0x04, 0x1c
        /*006a*/ 	.short	(.L_19 - .L_18)


	//   ....[0]....
.L_18:
        /*006c*/ 	.word	0x00000080


	//   ....[1]....
        /*0070*/ 	.word	0x00000230


	//----- nvinfo : EIATTR_CRS_STACK_SIZE
	.align		4
.L_19:
        /*0074*/ 	.byte	0x04, 0x1e
        /*0076*/ 	.short	(.L_21 - .L_20)
.L_20:
        /*0078*/ 	.word	0x00000000


	//----- nvinfo : EIATTR_CBANK_PARAM_SIZE
	.align		4
.L_21:
        /*007c*/ 	.byte	0x03, 0x19
        /*007e*/ 	.short	0x0020


	//----- nvinfo : EIATTR_PARAM_CBANK
	.align		4
        /*0080*/ 	.byte	0x04, 0x0a
        /*0082*/ 	.short	(.L_23 - .L_22)
	.align		4
.L_22:
        /*0084*/ 	.word	index@(.nv.constant0._Z18stringSearchKernelPKcS0_Piii)
        /*0088*/ 	.short	0x0380
        /*008a*/ 	.short	0x0020


	//----- nvinfo : EIATTR_SW_WAR
	.align		4
.L_23:
        /*008c*/ 	.byte	0x04, 0x36
        /*008e*/ 	.short	(.L_25 - .L_24)
.L_24:
        /*0090*/ 	.word	0x00000008
.L_25:


//--------------------- .nv.callgraph             --------------------------
	.section	.nv.callgraph,"",@"SHT_CUDA_CALLGRAPH"
	.align	4
	.sectionentsize	8
	.align		4
        /*0000*/ 	.word	0x00000000
	.align		4
        /*0004*/ 	.word	0xffffffff
	.align		4
        /*0008*/ 	.word	0x00000000
	.align		4
        /*000c*/ 	.word	0xfffffffe
	.align		4
        /*0010*/ 	.word	0x00000000
	.align		4
        /*0014*/ 	.word	0xfffffffd
	.align		4
        /*0018*/ 	.word	0x00000000
	.align		4
        /*001c*/ 	.word	0xfffffffc


//--------------------- .text._Z18stringSearchKernelPKcS0_Piii --------------------------
	.section	.text._Z18stringSearchKernelPKcS0_Piii,"ax",@progbits
	.align	128
        .global         _Z18stringSearchKernelPKcS0_Piii
        .type           _Z18stringSearchKernelPKcS0_Piii,@function
        .size           _Z18stringSearchKernelPKcS0_Piii,(.L_x_4 - _Z18stringSearchKernelPKcS0_Piii)
        .other          _Z18stringSearchKernelPKcS0_Piii,@"STO_CUDA_ENTRY STV_DEFAULT"
_Z18stringSearchKernelPKcS0_Piii:
.text._Z18stringSearchKernelPKcS0_Piii:
[----:B------:R-:W-:Y:S01]  /*0000*/  LDC R1, c[0x0][0x37c] ;  /* 0x0000df00ff017b82 */ /* 0x000fe20000000800 */
[----:B------:R-:W0:Y:S07]  /*0010*/  S2R R0, SR_TID.X ;  /* 0x0000000000007919 */ /* 0x000e2e0000002100 */
[----:B------:R-:W0:Y:S01]  /*0020*/  S2UR UR4, SR_CTAID.X ;  /* 0x00000000000479c3 */ /* 0x000e220000002500 */
[----:B------:R-:W1:Y:S07]  /*0030*/  LDCU.64 UR6, c[0x0][0x398] ;  /* 0x00007300ff0677ac */ /* 0x000e6e0008000a00 */
[----:B------:R-:W0:Y:S02]  /*0040*/  LDC R7, c[0x0][0x360] ;  /* 0x0000d800ff077b82 */ /* 0x000e240000000800 */
[----:B0-----:R-:W-:-:S04]  /*0050*/  IMAD R7, R7, UR4, R0 ;  /* 0x0000000407077c24 */ /* 0x001fc8000f8e0200 */
[----:B-1----:R-:W-:-:S05]  /*0060*/  VIADD R0, R7, UR7 ;  /* 0x0000000707007c36 */ /* 0x002fca0008000000 */
[----:B------:R-:W-:-:S13]  /*0070*/  ISETP.GT.AND P0, PT, R0, UR6, PT ;  /* 0x0000000600007c0c */ /* 0x000fda000bf04270 */
[----:B------:R-:W-:Y:S05]  /*0080*/  @P0 EXIT ;  /* 0x000000000000094d */ /* 0x000fea0003800000 */
[----:B------:R-:W-:Y:S01]  /*0090*/  UISETP.GE.AND UP0, UPT, UR7, 0x1, UPT ;  /* 0x000000010700788c */ /* 0x000fe2000bf06270 */
[----:B------:R-:W-:Y:S01]  /*00a0*/  IMAD.MOV.U32 R9, RZ, RZ, 0x1 ;  /* 0x00000001ff097424 */ /* 0x000fe200078e00ff */
[----:B------:R-:W0:Y:S07]  /*00b0*/  LDCU.64 UR4, c[0x0][0x358] ;  /* 0x00006b00ff0477ac */ /* 0x000e2e0008000a00 */
[----:B------:R-:W-:Y:S05]  /*00c0*/  BRA.U !UP0, `(.L_x_0) ;  /* 0x00000001084c7547 */ /* 0x000fea000b800000 */
[----:B------:R-:W-:Y:S01]  /*00d0*/  HFMA2 R0, -RZ, RZ, 0, 0 ;  /* 0x00000000ff007431 */ /* 0x000fe200000001ff */
[----:B------:R-:W-:Y:S01]  /*00e0*/  BSSY.RECONVERGENT B0, `(.L_x_0) ;  /* 0x0000011000007945 */ /* 0x000fe20003800200 */
[----:B------:R-:W1:Y:S01]  /*00f0*/  LDCU UR6, c[0x0][0x39c] ;  /* 0x00007380ff0677ac */ /* 0x000e620008000800 */
[----:B------:R-:W2:Y:S04]  /*0100*/  LDCU.128 UR8, c[0x0][0x380] ;  /* 0x00007000ff0877ac */ /* 0x000ea80008000c00 */
.L_x_2:
[----:B------:R-:W-:Y:S01]  /*0110*/  IMAD.IADD R3, R7, 0x1, R0 ;  /* 0x0000000107037824 */ /* 0x000fe200078e0200 */
[----:B--2---:R-:W-:-:S04]  /*0120*/  IADD3 R4, P1, PT, R0, UR10, RZ ;  /* 0x0000000a00047c10 */ /* 0x004fc8000ff3e0ff */
[----:B------:R-:W-:Y:S01]  /*0130*/  IADD3 R2, P0, PT, R3, UR8, RZ ;  /* 0x0000000803027c10 */ /* 0x000fe2000ff1e0ff */
[----:B------:R-:W-:-:S03]  /*0140*/  IMAD.X R5, RZ, RZ, UR11, P1 ;  /* 0x0000000bff057e24 */ /* 0x000fc600088e06ff */
[----:B------:R-:W-:-:S03]  /*0150*/  LEA.HI.X.SX32 R3, R3, UR9, 0x1, P0 ;  /* 0x0000000903037c11 */ /* 0x000fc600080f0eff */
[----:B0-----:R-:W2:Y:S04]  /*0160*/  LDG.E.U8 R5, desc[UR4][R4.64] ;  /* 0x0000000404057981 */ /* 0x001ea8000c1e1100 */
[----:B------:R-:W2:Y:S01]  /*0170*/  LDG.E.U8 R2, desc[UR4][R2.64] ;  /* 0x0000000402027981 */ /* 0x000ea2000c1e1100 */
[----:B------:R-:W-:Y:S02]  /*0180*/  MOV R9, RZ ;  /* 0x000000ff00097202 */ /* 0x000fe40000000f00 */
[----:B--2---:R-:W-:-:S13]  /*0190*/  ISETP.NE.AND P0, PT, R2, R5, PT ;  /* 0x000000050200720c */ /* 0x004fda0003f05270 */
[----:B------:R-:W-:Y:S05]  /*01a0*/  @P0 BRA `(.L_x_1) ;  /* 0x0000000000100947 */ /* 0x000fea0003800000 */
[----:B------:R-:W-:-:S05]  /*01b0*/  VIADD R0, R0, 0x1 ;  /* 0x0000000100007836 */ /* 0x000fca0000000000 */
[----:B-1----:R-:W-:-:S13]  /*01c0*/  ISETP.NE.AND P0, PT, R0, UR6, PT ;  /* 0x0000000600007c0c */ /* 0x002fda000bf05270 */
[----:B------:R-:W-:Y:S05]  /*01d0*/  @P0 BRA `(.L_x_2) ;  /* 0xfffffffc00cc0947 */ /* 0x000fea000383ffff */
[----:B------:R-:W-:-:S07]  /*01e0*/  MOV R9, 0x1 ;  /* 0x0000000100097802 */ /* 0x000fce0000000f00 */
.L_x_1:
[----:B-1----:R-:W-:Y:S05]  /*01f0*/  BSYNC.RECONVERGENT B0 ;  /* 0x0000000000007941 */ /* 0x002fea0003800200 */
.L_x_0:
[----:B------:R-:W1:Y:S02]  /*0200*/  LDC.64 R2, c[0x0][0x390] ;  /* 0x0000e400ff027b82 */ /* 0x000e640000000a00 */
[----:B-1----:R-:W-:-:S05]  /*0210*/  IMAD.WIDE R2, R7, 0x4, R2 ;  /* 0x0000000407027825 */ /* 0x002fca00078e0202 */
[----:B0-----:R-:W-:Y:S01]  /*0220*/  STG.E desc[UR4][R2.64], R9 ;  /* 0x0000000902007986 */ /* 0x001fe2000c101904 */
[----:B------:R-:W-:Y:S05]  /*0230*/  EXIT ;  /* 0x000000000000794d */ /* 0x000fea0003800000 */
.L_x_3:
[----:B------:R-:W-:-:S00]  /*0240*/  BRA `(.L_x_3) ;  /* 0xfffffffc00fc7947 */ /* 0x000fc0000383ffff */
[----:B------:R-:W-:-:S00]  /*0250*/  NOP ;  /* 0x0000000000007918 */ /* 0x000fc00000000000 */
        /* <DEDUP_REMOVED lines=10> */
.L_x_4:


//--------------------- .nv.shared.reserved.0     --------------------------
	.section	.nv.shared.reserved.0,"aw",@nobits
	.weak		__nv_reservedSMEM_offset_0_alias
	.size		__nv_reservedSMEM_offset_0_alias, 0, 64
	.other		__nv_reservedSMEM_offset_0_alias,@"STO_CUDA_RESERVED_SHARED STV_DEFAULT"
__nv_reservedSMEM_offset_0_alias:
	.zero		0
	.zero		64


//--------------------- .nv.constant0._Z18stringSearchKernelPKcS0_Piii --------------------------
	.section	.nv.constant0._Z18stringSearchKernelPKcS0_Piii,"a",@progbits
	.sectionflags	@""
	.align	4
.nv.constant0._Z18stringSearchKernelPKcS0_Piii:
	.zero		928


//--------------------- SYMBOLS --------------------------

	.type		.nv.reservedSmem.offset0,@object
	.size		.nv.reservedSmem.offset0,0x4
